//
// Generated by NVIDIA NVVM Compiler
//
// Compiler Build ID: CL-36424714
// Cuda compilation tools, release 13.0, V13.0.88
// Based on NVVM 20.0.0
//

.version 9.0
.target sm_100
.address_size 64

	// .globl	write_float

.visible .entry write_float(
	.param .u64 .ptr .align 1 write_float_param_0,
	.param .u64 .ptr .align 1 write_float_param_1
)
{
	.reg .pred 	%p<2>;
	.reg .b32 	%r<5>;
	.reg .b32 	%f<4>;
	.reg .b64 	%rd<5>;
	.reg .b64 	%fd<69>;

	ld.param.u64 	%rd1, [write_float_param_0];
	ld.param.u64 	%rd2, [write_float_param_1];
	mov.f64 	%fd68, 0d0000000000000000;
	mov.b32 	%r4, 0;
$L__BB0_1:
	add.f64 	%fd4, %fd68, 0d3FF0000000000000;
	add.f64 	%fd5, %fd4, 0d3FF0000000000000;
	add.f64 	%fd6, %fd5, 0d3FF0000000000000;
	add.f64 	%fd7, %fd6, 0d3FF0000000000000;
	add.f64 	%fd8, %fd7, 0d3FF0000000000000;
	add.f64 	%fd9, %fd8, 0d3FF0000000000000;
	add.f64 	%fd10, %fd9, 0d3FF0000000000000;
	add.f64 	%fd11, %fd10, 0d3FF0000000000000;
	add.f64 	%fd12, %fd11, 0d3FF0000000000000;
	add.f64 	%fd13, %fd12, 0d3FF0000000000000;
	add.f64 	%fd14, %fd13, 0d3FF0000000000000;
	add.f64 	%fd15, %fd14, 0d3FF0000000000000;
	add.f64 	%fd16, %fd15, 0d3FF0000000000000;
	add.f64 	%fd17, %fd16, 0d3FF0000000000000;
	add.f64 	%fd18, %fd17, 0d3FF0000000000000;
	add.f64 	%fd19, %fd18, 0d3FF0000000000000;
	add.f64 	%fd20, %fd19, 0d3FF0000000000000;
	add.f64 	%fd21, %fd20, 0d3FF0000000000000;
	add.f64 	%fd22, %fd21, 0d3FF0000000000000;
	add.f64 	%fd23, %fd22, 0d3FF0000000000000;
	add.f64 	%fd24, %fd23, 0d3FF0000000000000;
	add.f64 	%fd25, %fd24, 0d3FF0000000000000;
	add.f64 	%fd26, %fd25, 0d3FF0000000000000;
	add.f64 	%fd27, %fd26, 0d3FF0000000000000;
	add.f64 	%fd28, %fd27, 0d3FF0000000000000;
	add.f64 	%fd29, %fd28, 0d3FF0000000000000;
	add.f64 	%fd30, %fd29, 0d3FF0000000000000;
	add.f64 	%fd31, %fd30, 0d3FF0000000000000;
	add.f64 	%fd32, %fd31, 0d3FF0000000000000;
	add.f64 	%fd33, %fd32, 0d3FF0000000000000;
	add.f64 	%fd34, %fd33, 0d3FF0000000000000;
	add.f64 	%fd35, %fd34, 0d3FF0000000000000;
	add.f64 	%fd36, %fd35, 0d3FF0000000000000;
	add.f64 	%fd37, %fd36, 0d3FF0000000000000;
	add.f64 	%fd38, %fd37, 0d3FF0000000000000;
	add.f64 	%fd39, %fd38, 0d3FF0000000000000;
	add.f64 	%fd40, %fd39, 0d3FF0000000000000;
	add.f64 	%fd41, %fd40, 0d3FF0000000000000;
	add.f64 	%fd42, %fd41, 0d3FF0000000000000;
	add.f64 	%fd43, %fd42, 0d3FF0000000000000;
	add.f64 	%fd44, %fd43, 0d3FF0000000000000;
	add.f64 	%fd45, %fd44, 0d3FF0000000000000;
	add.f64 	%fd46, %fd45, 0d3FF0000000000000;
	add.f64 	%fd47, %fd46, 0d3FF0000000000000;
	add.f64 	%fd48, %fd47, 0d3FF0000000000000;
	add.f64 	%fd49, %fd48, 0d3FF0000000000000;
	add.f64 	%fd50, %fd49, 0d3FF0000000000000;
	add.f64 	%fd51, %fd50, 0d3FF0000000000000;
	add.f64 	%fd52, %fd51, 0d3FF0000000000000;
	add.f64 	%fd53, %fd52, 0d3FF0000000000000;
	add.f64 	%fd54, %fd53, 0d3FF0000000000000;
	add.f64 	%fd55, %fd54, 0d3FF0000000000000;
	add.f64 	%fd56, %fd55, 0d3FF0000000000000;
	add.f64 	%fd57, %fd56, 0d3FF0000000000000;
	add.f64 	%fd58, %fd57, 0d3FF0000000000000;
	add.f64 	%fd59, %fd58, 0d3FF0000000000000;
	add.f64 	%fd60, %fd59, 0d3FF0000000000000;
	add.f64 	%fd61, %fd60, 0d3FF0000000000000;
	add.f64 	%fd62, %fd61, 0d3FF0000000000000;
	add.f64 	%fd63, %fd62, 0d3FF0000000000000;
	add.f64 	%fd64, %fd63, 0d3FF0000000000000;
	add.f64 	%fd65, %fd64, 0d3FF0000000000000;
	add.f64 	%fd66, %fd65, 0d3FF0000000000000;
	add.f64 	%fd68, %fd66, 0d3FF0000000000000;
	add.s32 	%r4, %r4, 64;
	setp.ne.s32 	%p1, %r4, 100000000;
	@%p1 bra 	$L__BB0_1;
	cvta.to.global.u64 	%rd3, %rd2;
	cvta.to.global.u64 	%rd4, %rd1;
	div.rn.f64 	%fd67, %fd68, 0d4197D78400000000;
	cvt.rn.f32.f64 	%f1, %fd67;
	ld.global.f32 	%f2, [%rd3];
	add.f32 	%f3, %f2, %f1;
	st.global.f32 	[%rd4], %f3;
	ret;

}


// ===== COMPILED SASS (sm_100) =====

	.target	sm_100

	.elftype	@"ET_EXEC"


//--------------------- .note.nv.tkinfo           --------------------------
	.section	.note.nv.tkinfo,"",@"SHT_NOTE"
	.sectionflags	@"SHF_NOTE_NV_TKINFO"
	.tkinfo
        /*0018*/ 	.word	0x00000002
        /*0030*/ 	.string	""
        /*0030*/ 	.string	"ptxas"
        /*0030*/ 	.string	"Cuda compilation tools, release 13.0, V13.0.88"
        /*0030*/ 	.string	"Build cuda_13.0.r13.0/compiler.36424714_0"
        /*0030*/ 	.string	"-arch sm_100 -m 64 "



//--------------------- .note.nv.cuinfo           --------------------------
	.section	.note.nv.cuinfo,"",@"SHT_NOTE"
	.sectionflags	@"SHF_NOTE_NV_CUINFO"
        /*0018*/ 	.short	0x0002
        /*001a*/ 	.short	0x0064
        /*001c*/ 	.short	0x0082
	.zero		2


//--------------------- .nv.info                  --------------------------
	.section	.nv.info,"",@"SHT_CUDA_INFO"
	.align	4


	//----- nvinfo : EIATTR_REGCOUNT
	.align		4
        /*0000*/ 	.byte	0x04, 0x2f
        /*0002*/ 	.short	(.L_1 - .L_0)
	.align		4
.L_0:
        /*0004*/ 	.word	index@(write_float)
        /*0008*/ 	.word	0x00000016


	//----- nvinfo : EIATTR_FRAME_SIZE
	.align		4
.L_1:
        /*000c*/ 	.byte	0x04, 0x11
        /*000e*/ 	.short	(.L_3 - .L_2)
	.align		4
.L_2:
        /*0010*/ 	.word	index@($__internal_0_$__cuda_sm20_div_rn_f64_full)
        /*0014*/ 	.word	0x00000000


	//----- nvinfo : EIATTR_FRAME_SIZE
	.align		4
.L_3:
        /*0018*/ 	.byte	0x04, 0x11
        /*001a*/ 	.short	(.L_5 - .L_4)
	.align		4
.L_4:
        /*001c*/ 	.word	index@(write_float)
        /*0020*/ 	.word	0x00000000


	//----- nvinfo : EIATTR_MIN_STACK_SIZE
	.align		4
.L_5:
        /*0024*/ 	.byte	0x04, 0x12
        /*0026*/ 	.short	(.L_7 - .L_6)
	.align		4
.L_6:
        /*0028*/ 	.word	index@(write_float)
        /*002c*/ 	.word	0x00000000
.L_7:


//--------------------- .nv.compat                --------------------------
	.section	.nv.compat,"",@"SHT_CUDA_COMPAT_INFO"
	.align	4
        /*0000*/ 	.byte	0x02, 0x09, 0x00, 0x00, 0x02, 0x02, 0x01, 0x00, 0x02, 0x05, 0x05, 0x00, 0x03, 0x07, 0x01, 0x01
        /*0010*/ 	.byte	0x02, 0x03, 0x00, 0x00, 0x02, 0x06, 0x01, 0x00, 0x04, 0x0b, 0x08, 0x00, 0x01, 0x00, 0x00, 0x00
        /*0020*/ 	.byte	0x00, 0x00, 0x00, 0x00


//--------------------- .nv.info.write_float      --------------------------
	.section	.nv.info.write_float,"",@"SHT_CUDA_INFO"
	.sectionflags	@""
	.align	4


	//----- nvinfo : EIATTR_CUDA_API_VERSION
	.align		4
        /*0000*/ 	.byte	0x04, 0x37
        /*0002*/ 	.short	(.L_9 - .L_8)
.L_8:
        /*0004*/ 	.word	0x00000082


	//----- nvinfo : EIATTR_KPARAM_INFO
	.align		4
.L_9:
        /*0008*/ 	.byte	0x04, 0x17
        /*000a*/ 	.short	(.L_11 - .L_10)
.L_10:
        /*000c*/ 	.word	0x00000000
        /*0010*/ 	.short	0x0001
        /*0012*/ 	.short	0x0008
        /*0014*/ 	.byte	0x00, 0xf5, 0x21, 0x00


	//----- nvinfo : EIATTR_KPARAM_INFO
	.align		4
.L_11:
        /*0018*/ 	.byte	0x04, 0x17
        /*001a*/ 	.short	(.L_13 - .L_12)
.L_12:
        /*001c*/ 	.word	0x00000000
        /*0020*/ 	.short	0x0000
        /*0022*/ 	.short	0x0000
        /*0024*/ 	.byte	0x00, 0xf5, 0x21, 0x00


	//----- nvinfo : EIATTR_SPARSE_MMA_MASK
	.align		4
.L_13:
        /*0028*/ 	.byte	0x03, 0x50
        /*002a*/ 	.short	0x0000


	//----- nvinfo : EIATTR_MAXREG_COUNT
	.align		4
        /*002c*/ 	.byte	0x03, 0x1b
        /*002e*/ 	.short	0x00ff


	//----- nvinfo : EIATTR_MERCURY_ISA_VERSION
	.align		4
        /*0030*/ 	.byte	0x03, 0x5f
        /*0032*/ 	.short	0x0101


	//----- nvinfo : EIATTR_VRC_CTA_INIT_COUNT
	.align		4
        /*0034*/ 	.byte	0x02, 0x4a
	.zero		1
	.zero		1


	//----- nvinfo : EIATTR_EXIT_INSTR_OFFSETS
	.align		4
        /*0038*/ 	.byte	0x04, 0x1c
        /*003a*/ 	.short	(.L_15 - .L_14)


	//   ....[0]....
.L_14:
        /*003c*/ 	.word	0x00001610


	//----- nvinfo : EIATTR_CRS_STACK_SIZE
	.align		4
.L_15:
        /*0040*/ 	.byte	0x04, 0x1e
        /*0042*/ 	.short	(.L_17 - .L_16)
.L_16:
        /*0044*/ 	.word	0x00000000


	//----- nvinfo : EIATTR_CBANK_PARAM_SIZE
	.align		4
.L_17:
        /*0048*/ 	.byte	0x03, 0x19
        /*004a*/ 	.short	0x0010


	//----- nvinfo : EIATTR_PARAM_CBANK
	.align		4
        /*004c*/ 	.byte	0x04, 0x0a
        /*004e*/ 	.short	(.L_19 - .L_18)
	.align		4
.L_18:
        /*0050*/ 	.word	index@(.nv.constant0.write_float)
        /*0054*/ 	.short	0x0380
        /*0056*/ 	.short	0x0010


	//----- nvinfo : EIATTR_SW_WAR
	.align		4
.L_19:
        /*0058*/ 	.byte	0x04, 0x36
        /*005a*/ 	.short	(.L_21 - .L_20)
.L_20:
        /*005c*/ 	.word	0x00000008
.L_21:


//--------------------- .nv.callgraph             --------------------------
	.section	.nv.callgraph,"",@"SHT_CUDA_CALLGRAPH"
	.align	4
	.sectionentsize	8
	.align		4
        /*0000*/ 	.word	0x00000000
	.align		4
        /*0004*/ 	.word	0xffffffff
	.align		4
        /*0008*/ 	.word	0x00000000
	.align		4
        /*000c*/ 	.word	0xfffffffe
	.align		4
        /*0010*/ 	.word	0x00000000
	.align		4
        /*0014*/ 	.word	0xfffffffd
	.align		4
        /*0018*/ 	.word	0x00000000
	.align		4
        /*001c*/ 	.word	0xfffffffc


//--------------------- .text.write_float         --------------------------
	.section	.text.write_float,"ax",@progbits
	.align	128
        .global         write_float
        .type           write_float,@function
        .size           write_float,(.L_x_6 - write_float)
        .other          write_float,@"STO_CUDA_ENTRY STV_DEFAULT"
write_float:
.text.write_float:
[----:B------:R-:W-:Y:S01]  /*0000*/  LDC R1, c[0x0][0x37c] ;  /* 0x0000df00ff017b82 */ /* 0x000fe20000000800 */
[----:B------:R-:W-:Y:S01]  /*0010*/  CS2R R4, SRZ ;  /* 0x0000000000047805 */ /* 0x000fe2000001ff00 */
[----:B------:R-:W-:-:S06]  /*0020*/  UMOV UR4, URZ ;  /* 0x000000ff00047c82 */ /* 0x000fcc0008000000 */
.L_x_0:
[----:B------:R-:W-:Y:S01]  /*0030*/  DADD R4, R4, 1 ;  /* 0x3ff0000004047429 */ /* 0x000fe20000000000 */
[----:B------:R-:W-:-:S04]  /*0040*/  UIADD3 UR4, UPT, UPT, UR4, 0x140, URZ ;  /* 0x0000014004047890 */ /* 0x000fc8000fffe0ff */
[----:B------:R-:W-:-:S03]  /*0050*/  UISETP.NE.AND UP0, UPT, UR4, 0x5f5e100, UPT ;  /* 0x05f5e1000400788c */ /* 0x000fc6000bf05270 */
[----:B------:R-:W-:-:S08]  /*0060*/  DADD R4, R4, 1 ;  /* 0x3ff0000004047429 */ /* 0x000fd00000000000 */
        /* <DEDUP_REMOVED lines=317> */
[----:B------:R-:W-:Y:S01]  /*1440*/  DADD R4, R2, 1 ;  /* 0x3ff0000002047429 */ /* 0x000fe20000000000 */
[----:B------:R-:W-:Y:S10]  /*1450*/  BRA.U UP0, `(.L_x_0) ;  /* 0xffffffe900f47547 */ /* 0x000ff4000b83ffff */
[----:B------:R-:W0:Y:S01]  /*1460*/  MUFU.RCP64H R3, 100000000 ;  /* 0x4197d78400037908 */ /* 0x000e220000001800 */
[----:B------:R-:W-:Y:S01]  /*1470*/  IMAD.MOV.U32 R8, RZ, RZ, 0x0 ;  /* 0x00000000ff087424 */ /* 0x000fe200078e00ff */
[----:B------:R-:W-:Y:S01]  /*1480*/  FSETP.GEU.AND P1, PT, |R5|, 6.5827683646048100446e-37, PT ;  /* 0x036000000500780b */ /* 0x000fe20003f2e200 */
[----:B------:R-:W-:Y:S01]  /*1490*/  IMAD.MOV.U32 R9, RZ, RZ, 0x4197d784 ;  /* 0x4197d784ff097424 */ /* 0x000fe200078e00ff */
[----:B------:R-:W1:Y:S01]  /*14a0*/  LDCU.64 UR4, c[0x0][0x358] ;  /* 0x00006b00ff0477ac */ /* 0x000e620008000a00 */
[----:B------:R-:W-:-:S06]  /*14b0*/  IMAD.MOV.U32 R2, RZ, RZ, 0x1 ;  /* 0x00000001ff027424 */ /* 0x000fcc00078e00ff */
[----:B0-----:R-:W-:-:S08]  /*14c0*/  DFMA R6, R2, -R8, 1 ;  /* 0x3ff000000206742b */ /* 0x001fd00000000808 */
[----:B------:R-:W-:-:S08]  /*14d0*/  DFMA R6, R6, R6, R6 ;  /* 0x000000060606722b */ /* 0x000fd00000000006 */
[----:B------:R-:W-:-:S08]  /*14e0*/  DFMA R6, R2, R6, R2 ;  /* 0x000000060206722b */ /* 0x000fd00000000002 */
[----:B------:R-:W-:-:S08]  /*14f0*/  DFMA R2, R6, -R8, 1 ;  /* 0x3ff000000602742b */ /* 0x000fd00000000808 */
[----:B------:R-:W-:-:S08]  /*1500*/  DFMA R2, R6, R2, R6 ;  /* 0x000000020602722b */ /* 0x000fd00000000006 */
[----:B------:R-:W-:-:S08]  /*1510*/  DMUL R6, R4, R2 ;  /* 0x0000000204067228 */ /* 0x000fd00000000000 */
[----:B------:R-:W-:-:S08]  /*1520*/  DFMA R8, R6, -100000000, R4 ;  /* 0xc197d7840608782b */ /* 0x000fd00000000004 */
[----:B------:R-:W-:-:S10]  /*1530*/  DFMA R2, R2, R8, R6 ;  /* 0x000000080202722b */ /* 0x000fd40000000006 */
[----:B------:R-:W-:-:S05]  /*1540*/  FFMA R0, RZ, 18.98023223876953125, R3 ;  /* 0x4197d784ff007823 */ /* 0x000fca0000000003 */
[----:B------:R-:W-:-:S13]  /*1550*/  FSETP.GT.AND P0, PT, |R0|, 1.469367938527859385e-39, PT ;  /* 0x001000000000780b */ /* 0x000fda0003f04200 */
[----:B-1----:R-:W-:Y:S05]  /*1560*/  @P0 BRA P1, `(.L_x_1) ;  /* 0x0000000000100947 */ /* 0x002fea0000800000 */
[----:B------:R-:W-:-:S07]  /*1570*/  MOV R0, 0x1590 ;  /* 0x0000159000007802 */ /* 0x000fce0000000f00 */
[----:B------:R-:W-:Y:S05]  /*1580*/  CALL.REL.NOINC `($__internal_0_$__cuda_sm20_div_rn_f64_full) ;  /* 0x0000000000247944 */ /* 0x000fea0003c00000 */
[----:B------:R-:W-:Y:S02]  /*1590*/  IMAD.MOV.U32 R2, RZ, RZ, R10 ;  /* 0x000000ffff027224 */ /* 0x000fe400078e000a */
[----:B------:R-:W-:-:S07]  /*15a0*/  IMAD.MOV.U32 R3, RZ, RZ, R11 ;  /* 0x000000ffff037224 */ /* 0x000fce00078e000b */
.L_x_1:
[----:B------:R-:W0:Y:S02]  /*15b0*/  LDC.64 R4, c[0x0][0x388] ;  /* 0x0000e200ff047b82 */ /* 0x000e240000000a00 */
[----:B0-----:R-:W2:Y:S06]  /*15c0*/  LDG.E R5, desc[UR4][R4.64] ;  /* 0x0000000404057981 */ /* 0x001eac000c1e1900 */
[----:B------:R-:W0:Y:S01]  /*15d0*/  LDC.64 R6, c[0x0][0x380] ;  /* 0x0000e000ff067b82 */ /* 0x000e220000000a00 */
[----:B------:R-:W2:Y:S02]  /*15e0*/  F2F.F32.F64 R2, R2 ;  /* 0x0000000200027310 */ /* 0x000ea40000301000 */
[----:B--2---:R-:W-:-:S05]  /*15f0*/  FADD R9, R2, R5 ;  /* 0x0000000502097221 */ /* 0x004fca0000000000 */
[----:B0-----:R-:W-:Y:S01]  /*1600*/  STG.E desc[UR4][R6.64], R9 ;  /* 0x0000000906007986 */ /* 0x001fe2000c101904 */
[----:B------:R-:W-:Y:S05]  /*1610*/  EXIT ;  /* 0x000000000000794d */ /* 0x000fea0003800000 */
        .weak           $__internal_0_$__cuda_sm20_div_rn_f64_full
        .type           $__internal_0_$__cuda_sm20_div_rn_f64_full,@function
        .size           $__internal_0_$__cuda_sm20_div_rn_f64_full,(.L_x_6 - $__internal_0_$__cuda_sm20_div_rn_f64_full)
$__internal_0_$__cuda_sm20_div_rn_f64_full:
[----:B------:R-:W-:Y:S01]  /*1620*/  IMAD.MOV.U32 R3, RZ, RZ, 0x3ff7d784 ;  /* 0x3ff7d784ff037424 */ /* 0x000fe200078e00ff */
[C---:B------:R-:W-:Y:S01]  /*1630*/  FSETP.GEU.AND P1, PT, |R5|.reuse, 1.469367938527859385e-39, PT ;  /* 0x001000000500780b */ /* 0x040fe20003f2e200 */
[----:B------:R-:W-:Y:S01]  /*1640*/  IMAD.MOV.U32 R2, RZ, RZ, 0x0 ;  /* 0x00000000ff027424 */ /* 0x000fe200078e00ff */
[----:B------:R-:W-:Y:S01]  /*1650*/  LOP3.LUT R10, R5, 0x7ff00000, RZ, 0xc0, !PT ;  /* 0x7ff00000050a7812 */ /* 0x000fe200078ec0ff */
[----:B------:R-:W0:Y:S01]  /*1660*/  MUFU.RCP64H R7, R3 ;  /* 0x0000000300077308 */ /* 0x000e220000001800 */
[----:B------:R-:W-:Y:S02]  /*1670*/  IMAD.MOV.U32 R6, RZ, RZ, 0x1 ;  /* 0x00000001ff067424 */ /* 0x000fe400078e00ff */
[----:B------:R-:W-:Y:S01]  /*1680*/  IMAD.MOV.U32 R11, RZ, RZ, 0x1ca00000 ;  /* 0x1ca00000ff0b7424 */ /* 0x000fe200078e00ff */
[----:B------:R-:W-:Y:S01]  /*1690*/  ISETP.GE.U32.AND P0, PT, R10, 0x41900000, PT ;  /* 0x419000000a00780c */ /* 0x000fe20003f06070 */
[----:B------:R-:W-:Y:S02]  /*16a0*/  IMAD.MOV.U32 R16, RZ, RZ, R10 ;  /* 0x000000ffff107224 */ /* 0x000fe400078e000a */
[----:B------:R-:W-:Y:S01]  /*16b0*/  IMAD.MOV.U32 R17, RZ, RZ, 0x41900000 ;  /* 0x41900000ff117424 */ /* 0x000fe200078e00ff */
[----:B------:R-:W-:-:S03]  /*16c0*/  SEL R11, R11, 0x63400000, !P0 ;  /* 0x634000000b0b7807 */ /* 0x000fc60004000000 */
[----:B------:R-:W-:Y:S01]  /*16d0*/  VIADD R19, R17, 0xffffffff ;  /* 0xffffffff11137836 */ /* 0x000fe20000000000 */
[----:B0-----:R-:W-:-:S08]  /*16e0*/  DFMA R8, R6, -R2, 1 ;  /* 0x3ff000000608742b */ /* 0x001fd00000000802 */
[----:B------:R-:W-:-:S08]  /*16f0*/  DFMA R8, R8, R8, R8 ;  /* 0x000000080808722b */ /* 0x000fd00000000008 */
[----:B------:R-:W-:Y:S01]  /*1700*/  DFMA R12, R6, R8, R6 ;  /* 0x00000008060c722b */ /* 0x000fe20000000006 */
[C-C-:B------:R-:W-:Y:S01]  /*1710*/  @!P1 LOP3.LUT R8, R11.reuse, 0x80000000, R5.reuse, 0xf8, !PT ;  /* 0x800000000b089812 */ /* 0x140fe200078ef805 */
[----:B------:R-:W-:Y:S01]  /*1720*/  IMAD.MOV.U32 R6, RZ, RZ, R4 ;  /* 0x000000ffff067224 */ /* 0x000fe200078e0004 */
[----:B------:R-:W-:Y:S02]  /*1730*/  LOP3.LUT R7, R11, 0x800fffff, R5, 0xf8, !PT ;  /* 0x800fffff0b077812 */ /* 0x000fe400078ef805 */
[----:B------:R-:W-:Y:S01]  /*1740*/  @!P1 LOP3.LUT R9, R8, 0x100000, RZ, 0xfc, !PT ;  /* 0x0010000008099812 */ /* 0x000fe200078efcff */
[----:B------:R-:W-:Y:S02]  /*1750*/  @!P1 IMAD.MOV.U32 R8, RZ, RZ, RZ ;  /* 0x000000ffff089224 */ /* 0x000fe400078e00ff */
[----:B------:R-:W-:-:S04]  /*1760*/  DFMA R14, R12, -R2, 1 ;  /* 0x3ff000000c0e742b */ /* 0x000fc80000000802 */
[----:B------:R-:W-:-:S04]  /*1770*/  @!P1 DFMA R6, R6, 2, -R8 ;  /* 0x400000000606982b */ /* 0x000fc80000000808 */
[----:B------:R-:W-:-:S06]  /*1780*/  DFMA R14, R12, R14, R12 ;  /* 0x0000000e0c0e722b */ /* 0x000fcc000000000c */
[----:B------:R-:W-:Y:S02]  /*1790*/  @!P1 LOP3.LUT R16, R7, 0x7ff00000, RZ, 0xc0, !PT ;  /* 0x7ff0000007109812 */ /* 0x000fe400078ec0ff */
[----:B------:R-:W-:-:S03]  /*17a0*/  DMUL R8, R14, R6 ;  /* 0x000000060e087228 */ /* 0x000fc60000000000 */
[----:B------:R-:W-:-:S05]  /*17b0*/  VIADD R18, R16, 0xffffffff ;  /* 0xffffffff10127836 */ /* 0x000fca0000000000 */
[----:B------:R-:W-:Y:S01]  /*17c0*/  DFMA R12, R8, -R2, R6 ;  /* 0x80000002080c722b */ /* 0x000fe20000000006 */
[----:B------:R-:W-:-:S04]  /*17d0*/  ISETP.GT.U32.AND P0, PT, R18, 0x7feffffe, PT ;  /* 0x7feffffe1200780c */ /* 0x000fc80003f04070 */
[----:B------:R-:W-:-:S03]  /*17e0*/  ISETP.GT.U32.OR P0, PT, R19, 0x7feffffe, P0 ;  /* 0x7feffffe1300780c */ /* 0x000fc60000704470 */
[----:B------:R-:W-:-:S10]  /*17f0*/  DFMA R8, R14, R12, R8 ;  /* 0x0000000c0e08722b */ /* 0x000fd40000000008 */
[----:B------:R-:W-:Y:S05]  /*1800*/  @P0 BRA `(.L_x_2) ;  /* 0x0000000000680947 */ /* 0x000fea0003800000 */
[----:B------:R-:W-:Y:S02]  /*1810*/  IMAD.MOV.U32 R5, RZ, RZ, 0x41900000 ;  /* 0x41900000ff057424 */ /* 0x000fe400078e00ff */
[----:B------:R-:W-:-:S03]  /*1820*/  IMAD.MOV.U32 R4, RZ, RZ, RZ ;  /* 0x000000ffff047224 */ /* 0x000fc600078e00ff */
[----:B------:R-:W-:-:S04]  /*1830*/  VIADDMNMX R10, R10, -R5, 0xb9600000, !PT ;  /* 0xb96000000a0a7446 */ /* 0x000fc80007800905 */
[----:B------:R-:W-:-:S05]  /*1840*/  VIMNMX R10, PT, PT, R10, 0x46a00000, PT ;  /* 0x46a000000a0a7848 */ /* 0x000fca0003fe0100 */
[----:B------:R-:W-:-:S04]  /*1850*/  IMAD.IADD R12, R10, 0x1, -R11 ;  /* 0x000000010a0c7824 */ /* 0x000fc800078e0a0b */
[----:B------:R-:W-:-:S06]  /*1860*/  VIADD R5, R12, 0x7fe00000 ;  /* 0x7fe000000c057836 */ /* 0x000fcc0000000000 */
[----:B------:R-:W-:-:S10]  /*1870*/  DMUL R10, R8, R4 ;  /* 0x00000004080a7228 */ /* 0x000fd40000000000 */
[----:B------:R-:W-:-:S13]  /*1880*/  FSETP.GTU.AND P0, PT, |R11|, 1.469367938527859385e-39, PT ;  /* 0x001000000b00780b */ /* 0x000fda0003f0c200 */
[----:B------:R-:W-:Y:S05]  /*1890*/  @P0 BRA `(.L_x_3) ;  /* 0x0000000000880947 */ /* 0x000fea0003800000 */
[----:B------:R-:W-:Y:S01]  /*18a0*/  DFMA R2, R8, -R2, R6 ;  /* 0x800000020802722b */ /* 0x000fe20000000006 */
[----:B------:R-:W-:-:S09]  /*18b0*/  IMAD.MOV.U32 R4, RZ, RZ, RZ ;  /* 0x000000ffff047224 */ /* 0x000fd200078e00ff */
[C---:B------:R-:W-:Y:S02]  /*18c0*/  FSETP.NEU.AND P0, PT, R3.reuse, RZ, PT ;  /* 0x000000ff0300720b */ /* 0x040fe40003f0d000 */
[----:B------:R-:W-:-:S04]  /*18d0*/  LOP3.LUT R2, R3, 0x4197d784, RZ, 0x3c, !PT ;  /* 0x4197d78403027812 */ /* 0x000fc800078e3cff */
[----:B------:R-:W-:-:S04]  /*18e0*/  LOP3.LUT R7, R2, 0x80000000, RZ, 0xc0, !PT ;  /* 0x8000000002077812 */ /* 0x000fc800078ec0ff */
[----:B------:R-:W-:-:S03]  /*18f0*/  LOP3.LUT R5, R7, R5, RZ, 0xfc, !PT ;  /* 0x0000000507057212 */ /* 0x000fc600078efcff */
[----:B------:R-:W-:Y:S05]  /*1900*/  @!P0 BRA `(.L_x_3) ;  /* 0x00000000006c8947 */ /* 0x000fea0003800000 */
[----:B------:R-:W-:Y:S01]  /*1910*/  IMAD.MOV R3, RZ, RZ, -R12 ;  /* 0x000000ffff037224 */ /* 0x000fe200078e0a0c */
[----:B------:R-:W-:Y:S01]  /*1920*/  DMUL.RP R4, R8, R4 ;  /* 0x0000000408047228 */ /* 0x000fe20000008000 */
[----:B------:R-:W-:-:S06]  /*1930*/  IMAD.MOV.U32 R2, RZ, RZ, RZ ;  /* 0x000000ffff027224 */ /* 0x000fcc00078e00ff */
[----:B------:R-:W-:-:S03]  /*1940*/  DFMA R2, R10, -R2, R8 ;  /* 0x800000020a02722b */ /* 0x000fc60000000008 */
[----:B------:R-:W-:-:S03]  /*1950*/  LOP3.LUT R7, R5, R7, RZ, 0x3c, !PT ;  /* 0x0000000705077212 */ /* 0x000fc600078e3cff */
[----:B------:R-:W-:-:S04]  /*1960*/  IADD3 R2, PT, PT, -R12, -0x43300000, RZ ;  /* 0xbcd000000c027810 */ /* 0x000fc80007ffe1ff */
[----:B------:R-:W-:-:S04]  /*1970*/  FSETP.NEU.AND P0, PT, |R3|, R2, PT ;  /* 0x000000020300720b */ /* 0x000fc80003f0d200 */
[----:B------:R-:W-:Y:S02]  /*1980*/  FSEL R10, R4, R10, !P0 ;  /* 0x0000000a040a7208 */ /* 0x000fe40004000000 */
[----:B------:R-:W-:Y:S01]  /*1990*/  FSEL R11, R7, R11, !P0 ;  /* 0x0000000b070b7208 */ /* 0x000fe20004000000 */
[----:B------:R-:W-:Y:S06]  /*19a0*/  BRA `(.L_x_3) ;  /* 0x0000000000447947 */ /* 0x000fec0003800000 */
.L_x_2:
[----:B------:R-:W-:-:S14]  /*19b0*/  DSETP.NAN.AND P0, PT, R4, R4, PT ;  /* 0x000000040400722a */ /* 0x000fdc0003f08000 */
[----:B------:R-:W-:Y:S05]  /*19c0*/  @P0 BRA `(.L_x_4) ;  /* 0x0000000000340947 */ /* 0x000fea0003800000 */
[----:B------:R-:W-:Y:S01]  /*19d0*/  ISETP.NE.AND P0, PT, R16, R17, PT ;  /* 0x000000111000720c */ /* 0x000fe20003f05270 */
[----:B------:R-:W-:Y:S02]  /*19e0*/  IMAD.MOV.U32 R10, RZ, RZ, 0x0 ;  /* 0x00000000ff0a7424 */ /* 0x000fe400078e00ff */
[----:B------:R-:W-:-:S10]  /*19f0*/  IMAD.MOV.U32 R11, RZ, RZ, -0x80000 ;  /* 0xfff80000ff0b7424 */ /* 0x000fd400078e00ff */
[----:B------:R-:W-:Y:S05]  /*1a00*/  @!P0 BRA `(.L_x_3) ;  /* 0x00000000002c8947 */ /* 0x000fea0003800000 */
[----:B------:R-:W-:Y:S02]  /*1a10*/  ISETP.NE.AND P0, PT, R16, 0x7ff00000, PT ;  /* 0x7ff000001000780c */ /* 0x000fe40003f05270 */
[----:B------:R-:W-:Y:S02]  /*1a20*/  LOP3.LUT R4, R5, 0x4197d784, RZ, 0x3c, !PT ;  /* 0x4197d78405047812 */ /* 0x000fe400078e3cff */
[----:B------:R-:W-:Y:S02]  /*1a30*/  ISETP.EQ.OR P0, PT, R17, RZ, !P0 ;  /* 0x000000ff1100720c */ /* 0x000fe40004702670 */
[----:B------:R-:W-:-:S11]  /*1a40*/  LOP3.LUT R11, R4, 0x80000000, RZ, 0xc0, !PT ;  /* 0x80000000040b7812 */ /* 0x000fd600078ec0ff */
[----:B------:R-:W-:Y:S01]  /*1a50*/  @P0 LOP3.LUT R2, R11, 0x7ff00000, RZ, 0xfc, !PT ;  /* 0x7ff000000b020812 */ /* 0x000fe200078efcff */
[----:B------:R-:W-:Y:S02]  /*1a60*/  @!P0 IMAD.MOV.U32 R10, RZ, RZ, RZ ;  /* 0x000000ffff0a8224 */ /* 0x000fe400078e00ff */
[----:B------:R-:W-:Y:S02]  /*1a70*/  @P0 IMAD.MOV.U32 R10, RZ, RZ, RZ ;  /* 0x000000ffff0a0224 */ /* 0x000fe400078e00ff */
[----:B------:R-:W-:Y:S01]  /*1a80*/  @P0 IMAD.MOV.U32 R11, RZ, RZ, R2 ;  /* 0x000000ffff0b0224 */ /* 0x000fe200078e0002 */
[----:B------:R-:W-:Y:S06]  /*1a90*/  BRA `(.L_x_3) ;  /* 0x0000000000087947 */ /* 0x000fec0003800000 */
.L_x_4:
[----:B------:R-:W-:Y:S01]  /*1aa0*/  LOP3.LUT R11, R5, 0x80000, RZ, 0xfc, !PT ;  /* 0x00080000050b7812 */ /* 0x000fe200078efcff */
[----:B------:R-:W-:-:S07]  /*1ab0*/  IMAD.MOV.U32 R10, RZ, RZ, R4 ;  /* 0x000000ffff0a7224 */ /* 0x000fce00078e0004 */
.L_x_3:
[----:B------:R-:W-:Y:S02]  /*1ac0*/  IMAD.MOV.U32 R2, RZ, RZ, R0 ;  /* 0x000000ffff027224 */ /* 0x000fe400078e0000 */
[----:B------:R-:W-:-:S04]  /*1ad0*/  IMAD.MOV.U32 R3, RZ, RZ, 0x0 ;  /* 0x00000000ff037424 */ /* 0x000fc800078e00ff */
[----:B------:R-:W-:Y:S05]  /*1ae0*/  RET.REL.NODEC R2 `(write_float) ;  /* 0xffffffe402447950 */ /* 0x000fea0003c3ffff */
.L_x_5:
[----:B------:R-:W-:-:S00]  /*1af0*/  BRA `(.L_x_5) ;  /* 0xfffffffc00fc7947 */ /* 0x000fc0000383ffff */
[----:B------:R-:W-:-:S00]  /*1b00*/  NOP ;  /* 0x0000000000007918 */ /* 0x000fc00000000000 */
[----:B------:R-:W-:-:S00]  /*1b10*/  NOP ;  /* 0x0000000000007918 */ /* 0x000fc00000000000 */
[----:B------:R-:W-:-:S00]  /*1b20*/  NOP ;  /* 0x0000000000007918 */ /* 0x000fc00000000000 */
[----:B------:R-:W-:-:S00]  /*1b30*/  NOP ;  /* 0x0000000000007918 */ /* 0x000fc00000000000 */
[----:B------:R-:W-:-:S00]  /*1b40*/  NOP ;  /* 0x0000000000007918 */ /* 0x000fc00000000000 */
[----:B------:R-:W-:-:S00]  /*1b50*/  NOP ;  /* 0x0000000000007918 */ /* 0x000fc00000000000 */
[----:B------:R-:W-:-:S00]  /*1b60*/  NOP ;  /* 0x0000000000007918 */ /* 0x000fc00000000000 */
[----:B------:R-:W-:-:S00]  /*1b70*/  NOP ;  /* 0x0000000000007918 */ /* 0x000fc00000000000 */
.L_x_6:


//--------------------- .nv.shared.reserved.0     --------------------------
	.section	.nv.shared.reserved.0,"aw",@nobits
	.weak		__nv_reservedSMEM_offset_0_alias
	.size		__nv_reservedSMEM_offset_0_alias, 0, 64
	.other		__nv_reservedSMEM_offset_0_alias,@"STO_CUDA_RESERVED_SHARED STV_DEFAULT"
__nv_reservedSMEM_offset_0_alias:
	.zero		0
	.zero		64


//--------------------- .nv.constant0.write_float --------------------------
	.section	.nv.constant0.write_float,"a",@progbits
	.sectionflags	@""
	.align	4
.nv.constant0.write_float:
	.zero		912


//--------------------- SYMBOLS --------------------------

	.type		.nv.reservedSmem.offset0,@object
	.size		.nv.reservedSmem.offset0,0x4
